	.headerflags	@"EF_CUDA_TEXMODE_UNIFIED EF_CUDA_64BIT_ADDRESS EF_CUDA_ACCELERATORS EF_CUDA_SM90 EF_CUDA_VIRTUAL_SM(EF_CUDA_SM90)"
	.elftype	@"ET_EXEC"


//--------------------- .nv.info                  --------------------------
	.section	.nv.info,"",@"SHT_CUDA_INFO"
	.align	4


	//----- nvinfo : EIATTR_REGCOUNT
	.align		4
        /*0000*/ 	.byte	0x04, 0x2f
        /*0002*/ 	.short	(.L_1 - .L_0)
	.align		4
.L_0:
        /*0004*/ 	.word	index@(triton_poi_fused_convolution_14)
        /*0008*/ 	.word	0x00000020


	//----- nvinfo : EIATTR_MIN_STACK_SIZE
	.align		4
.L_1:
        /*000c*/ 	.byte	0x04, 0x12
        /*000e*/ 	.short	(.L_3 - .L_2)
	.align		4
.L_2:
        /*0010*/ 	.word	index@(triton_poi_fused_convolution_14)
        /*0014*/ 	.word	0x00000000


	//----- nvinfo : EIATTR_FRAME_SIZE
	.align		4
.L_3:
        /*0018*/ 	.byte	0x04, 0x11
        /*001a*/ 	.short	(.L_5 - .L_4)
	.align		4
.L_4:
        /*001c*/ 	.word	index@(triton_poi_fused_convolution_14)
        /*0020*/ 	.word	0x00000000


	//----- nvinfo : EIATTR_MIN_STACK_SIZE
	.align		4
.L_5:
        /*0024*/ 	.byte	0x04, 0x12
        /*0026*/ 	.short	(.L_7 - .L_6)
	.align		4
.L_6:
        /*0028*/ 	.word	index@(triton_poi_fused_convolution_14)
        /*002c*/ 	.word	0x00000000
.L_7:


//--------------------- .nv.info.triton_poi_fused_convolution_14 --------------------------
	.section	.nv.info.triton_poi_fused_convolution_14,"",@"SHT_CUDA_INFO"
	.sectionflags	@""
	.align	4


	//----- nvinfo : EIATTR_CUDA_API_VERSION
	.align		4
        /*0000*/ 	.byte	0x04, 0x37
        /*0002*/ 	.short	(.L_9 - .L_8)
.L_8:
        /*0004*/ 	.word	0x0000007c


	//----- nvinfo : EIATTR_KPARAM_INFO
	.align		4
.L_9:
        /*0008*/ 	.byte	0x04, 0x17
        /*000a*/ 	.short	(.L_11 - .L_10)
.L_10:
        /*000c*/ 	.word	0x00000000
        /*0010*/ 	.short	0x0004
        /*0012*/ 	.short	0x001c
        /*0014*/ 	.byte	0x00, 0xf0, 0x11, 0x00


	//----- nvinfo : EIATTR_KPARAM_INFO
	.align		4
.L_11:
        /*0018*/ 	.byte	0x04, 0x17
        /*001a*/ 	.short	(.L_13 - .L_12)
.L_12:
        /*001c*/ 	.word	0x00000000
        /*0020*/ 	.short	0x0003
        /*0022*/ 	.short	0x0018
        /*0024*/ 	.byte	0x00, 0xf0, 0x11, 0x00


	//----- nvinfo : EIATTR_KPARAM_INFO
	.align		4
.L_13:
        /*0028*/ 	.byte	0x04, 0x17
        /*002a*/ 	.short	(.L_15 - .L_14)
.L_14:
        /*002c*/ 	.word	0x00000000
        /*0030*/ 	.short	0x0002
        /*0032*/ 	.short	0x0010
        /*0034*/ 	.byte	0x00, 0xf4, 0x21, 0x00


	//----- nvinfo : EIATTR_KPARAM_INFO
	.align		4
.L_15:
        /*0038*/ 	.byte	0x04, 0x17
        /*003a*/ 	.short	(.L_17 - .L_16)
.L_16:
        /*003c*/ 	.word	0x00000000
        /*0040*/ 	.short	0x0001
        /*0042*/ 	.short	0x0008
        /*0044*/ 	.byte	0x00, 0xf4, 0x21, 0x00


	//----- nvinfo : EIATTR_KPARAM_INFO
	.align		4
.L_17:
        /*0048*/ 	.byte	0x04, 0x17
        /*004a*/ 	.short	(.L_19 - .L_18)
.L_18:
        /*004c*/ 	.word	0x00000000
        /*0050*/ 	.short	0x0000
        /*0052*/ 	.short	0x0000
        /*0054*/ 	.byte	0x00, 0xf4, 0x21, 0x00


	//----- nvinfo : EIATTR_SPARSE_MMA_MASK
	.align		4
.L_19:
        /*0058*/ 	.byte	0x03, 0x50
        /*005a*/ 	.short	0x0000


	//----- nvinfo : EIATTR_MAXREG_COUNT
	.align		4
        /*005c*/ 	.byte	0x03, 0x1b
        /*005e*/ 	.short	0x00ff


	//----- nvinfo : EIATTR_EXIT_INSTR_OFFSETS
	.align		4
        /*0060*/ 	.byte	0x04, 0x1c
        /*0062*/ 	.short	(.L_21 - .L_20)


	//   ....[0]....
.L_20:
        /*0064*/ 	.word	0x00000840


	//   ....[1]....
        /*0068*/ 	.word	0x00000860


	//----- nvinfo : EIATTR_REQNTID
	.align		4
.L_21:
        /*006c*/ 	.byte	0x04, 0x10
        /*006e*/ 	.short	(.L_23 - .L_22)
.L_22:
        /*0070*/ 	.word	0x00000100
        /*0074*/ 	.word	0x00000001
        /*0078*/ 	.word	0x00000001


	//----- nvinfo : EIATTR_CBANK_PARAM_SIZE
	.align		4
.L_23:
        /*007c*/ 	.byte	0x03, 0x19
        /*007e*/ 	.short	0x0020


	//----- nvinfo : EIATTR_PARAM_CBANK
	.align		4
        /*0080*/ 	.byte	0x04, 0x0a
        /*0082*/ 	.short	(.L_25 - .L_24)
	.align		4
.L_24:
        /*0084*/ 	.word	index@(.nv.constant0.triton_poi_fused_convolution_14)
        /*0088*/ 	.short	0x0210
        /*008a*/ 	.short	0x0020


	//----- nvinfo : EIATTR_SW_WAR
	.align		4
.L_25:
        /*008c*/ 	.byte	0x04, 0x36
        /*008e*/ 	.short	(.L_27 - .L_26)
.L_26:
        /*0090*/ 	.word	0x00000008
.L_27:


//--------------------- .nv.callgraph             --------------------------
	.section	.nv.callgraph,"",@"SHT_CUDA_CALLGRAPH"
	.align	4
	.sectionentsize	8
	.align		4
        /*0000*/ 	.word	0x00000000
	.align		4
        /*0004*/ 	.word	0xffffffff
	.align		4
        /*0008*/ 	.word	0x00000000
	.align		4
        /*000c*/ 	.word	0xfffffffe
	.align		4
        /*0010*/ 	.word	0x00000000
	.align		4
        /*0014*/ 	.word	0xfffffffd
	.align		4
        /*0018*/ 	.word	0x00000000
	.align		4
        /*001c*/ 	.word	0xfffffffc


//--------------------- .text.triton_poi_fused_convolution_14 --------------------------
	.section	.text.triton_poi_fused_convolution_14,"ax",@progbits
	.sectionflags	@"SHF_BARRIERS=1"
	.align	128
        .global         triton_poi_fused_convolution_14
        .type           triton_poi_fused_convolution_14,@function
        .size           triton_poi_fused_convolution_14,(.L_x_1 - triton_poi_fused_convolution_14)
        .other          triton_poi_fused_convolution_14,@"STO_CUDA_ENTRY STV_DEFAULT"
triton_poi_fused_convolution_14:
.text.triton_poi_fused_convolution_14:
[----:B------:R-:W0:Y:S01]  /*0000*/  LDC R1, c[0x0][0x28] ;  /* 0x00000a00ff017b82 */ /* 0x000e220000000800 */
[----:B------:R-:W1:Y:S07]  /*0010*/  S2R R20, SR_TID.X ;  /* 0x0000000000147919 */ /* 0x000e6e0000002100 */
[----:B------:R-:W2:Y:S01]  /*0020*/  S2UR UR5, SR_CgaCtaId ;  /* 0x00000000000579c3 */ /* 0x000ea20000008800 */
[----:B------:R-:W-:Y:S01]  /*0030*/  UMOV UR4, 0x400 ;  /* 0x0000040000047882 */ /* 0x000fe20000000000 */
[----:B------:R-:W-:Y:S01]  /*0040*/  CS2R R6, SRZ ;  /* 0x0000000000067805 */ /* 0x000fe2000001ff00 */
[----:B------:R-:W3:Y:S01]  /*0050*/  S2R R3, SR_CTAID.X ;  /* 0x0000000000037919 */ /* 0x000ee20000002500 */
[----:B------:R-:W-:Y:S01]  /*0060*/  ULDC.64 UR6, c[0x0][0x208] ;  /* 0x0000820000067ab9 */ /* 0x000fe20000000a00 */
[----:B------:R-:W-:Y:S01]  /*0070*/  CS2R R10, SRZ ;  /* 0x00000000000a7805 */ /* 0x000fe2000001ff00 */
[----:B------:R-:W4:Y:S02]  /*0080*/  S2R R2, SR_CTAID.Y ;  /* 0x0000000000027919 */ /* 0x000f240000002600 */
[----:B------:R-:W5:Y:S01]  /*0090*/  LDC.64 R22, c[0x0][0x210] ;  /* 0x00008400ff167b82 */ /* 0x000f620000000a00 */
[----:B--2---:R-:W-:Y:S01]  /*00a0*/  UPRMT UR4, UR5, 0x654, UR4 ;  /* 0x0000065405047896 */ /* 0x004fe20008000004 */
[----:B-1----:R-:W-:Y:S01]  /*00b0*/  SHF.R.U32.HI R13, RZ, 0x2, R20 ;  /* 0x00000002ff0d7819 */ /* 0x002fe20000011614 */
[----:B------:R-:W-:-:S02]  /*00c0*/  IMAD.SHL.U32 R0, R20, 0x4, RZ ;  /* 0x0000000414007824 */ /* 0x000fc400078e00ff */
[----:B------:R-:W-:Y:S01]  /*00d0*/  IMAD.SHL.U32 R9, R20, 0x400, RZ ;  /* 0x0000040014097824 */ /* 0x000fe200078e00ff */
[----:B------:R-:W-:Y:S01]  /*00e0*/  SGXT.U32 R13, R13, 0x6 ;  /* 0x000000060d0d781a */ /* 0x000fe20000000000 */
[----:B---3--:R-:W-:-:S03]  /*00f0*/  IMAD.SHL.U32 R3, R3, 0x10, RZ ;  /* 0x0000001003037824 */ /* 0x008fc600078e00ff */
[----:B----4-:R-:W-:Y:S02]  /*0100*/  PRMT R27, R13, 0x6540, R2 ;  /* 0x000065400d1b7816 */ /* 0x010fe40000000002 */
[----:B------:R-:W-:Y:S02]  /*0110*/  LOP3.LUT R4, R3, 0xc, R0, 0xf8, !PT ;  /* 0x0000000c03047812 */ /* 0x000fe400078ef800 */
[----:B------:R-:W-:Y:S02]  /*0120*/  LOP3.LUT R12, R9, 0xc00, RZ, 0xc0, !PT ;  /* 0x00000c00090c7812 */ /* 0x000fe400078ec0ff */
[----:B------:R-:W-:Y:S02]  /*0130*/  CS2R R8, SRZ ;  /* 0x0000000000087805 */ /* 0x000fe4000001ff00 */
[----:B------:R-:W-:Y:S01]  /*0140*/  ISETP.GE.AND P0, PT, R4, 0x100, PT ;  /* 0x000001000400780c */ /* 0x000fe20003f06270 */
[----:B------:R-:W-:Y:S01]  /*0150*/  IMAD R27, R27, 0x100, R4 ;  /* 0x000001001b1b7824 */ /* 0x000fe200078e0204 */
[----:B------:R-:W-:-:S02]  /*0160*/  LOP3.LUT R28, R12, R13, RZ, 0xfc, !PT ;  /* 0x0000000d0c1c7212 */ /* 0x000fc400078efcff */
[----:B------:R-:W-:Y:S02]  /*0170*/  CS2R R4, SRZ ;  /* 0x0000000000047805 */ /* 0x000fe4000001ff00 */
[C---:B------:R-:W-:Y:S01]  /*0180*/  LEA.HI R21, R12.reuse, UR4, RZ, 0x1c ;  /* 0x000000040c157c11 */ /* 0x040fe2000f8fe0ff */
[C---:B------:R-:W-:Y:S01]  /*0190*/  VIADD R19, R27.reuse, 0x4000 ;  /* 0x000040001b137836 */ /* 0x040fe20000000000 */
[C---:B------:R-:W-:Y:S01]  /*01a0*/  LOP3.LUT R13, R12.reuse, 0x100, RZ, 0xfc, !PT ;  /* 0x000001000c0d7812 */ /* 0x040fe200078efcff */
[--C-:B-----5:R-:W-:Y:S01]  /*01b0*/  IMAD.WIDE R16, R27, 0x4, R22.reuse ;  /* 0x000000041b107825 */ /* 0x120fe200078e0216 */
[C---:B------:R-:W-:Y:S02]  /*01c0*/  LOP3.LUT R14, R12.reuse, 0x200, RZ, 0xfc, !PT ;  /* 0x000002000c0e7812 */ /* 0x040fe400078efcff */
[----:B------:R-:W-:Y:S01]  /*01d0*/  LOP3.LUT R12, R12, 0x300, RZ, 0xfc, !PT ;  /* 0x000003000c0c7812 */ /* 0x000fe200078efcff */
[----:B------:R-:W-:Y:S01]  /*01e0*/  IMAD.WIDE R18, R19, 0x4, R22 ;  /* 0x0000000413127825 */ /* 0x000fe200078e0216 */
[----:B------:R-:W-:Y:S01]  /*01f0*/  LEA.HI R13, R13, UR4, RZ, 0x1c ;  /* 0x000000040d0d7c11 */ /* 0x000fe2000f8fe0ff */
[----:B------:R1:W2:Y:S01]  /*0200*/  @!P0 LDG.E.EL.128 R4, desc[UR6][R16.64] ;  /* 0x0000000610048981 */ /* 0x0002a2000c2e1d00 */
[----:B------:R-:W-:Y:S01]  /*0210*/  LEA.HI R25, R14, UR4, RZ, 0x1c ;  /* 0x000000040e197c11 */ /* 0x000fe2000f8fe0ff */
[----:B------:R-:W-:Y:S01]  /*0220*/  VIADD R29, R27, 0x8000 ;  /* 0x000080001b1d7836 */ /* 0x000fe20000000000 */
[----:B------:R-:W-:Y:S01]  /*0230*/  LEA.HI R15, R12, UR4, RZ, 0x1c ;  /* 0x000000040c0f7c11 */ /* 0x000fe2000f8fe0ff */
[C---:B------:R-:W-:Y:S01]  /*0240*/  IMAD R21, R28.reuse, 0x4, R21 ;  /* 0x000000041c157824 */ /* 0x040fe200078e0215 */
[----:B------:R3:W4:Y:S01]  /*0250*/  @!P0 LDG.E.EL.128 R8, desc[UR6][R18.64] ;  /* 0x0000000612088981 */ /* 0x000722000c2e1d00 */
[----:B------:R-:W-:-:S02]  /*0260*/  IMAD R24, R28, 0x4, R13 ;  /* 0x000000041c187824 */ /* 0x000fc400078e020d */
[C---:B------:R-:W-:Y:S01]  /*0270*/  IMAD R25, R28.reuse, 0x4, R25 ;  /* 0x000000041c197824 */ /* 0x040fe200078e0219 */
[----:B------:R-:W-:Y:S01]  /*0280*/  CS2R R12, SRZ ;  /* 0x00000000000c7805 */ /* 0x000fe2000001ff00 */
[----:B------:R-:W-:Y:S01]  /*0290*/  IMAD R28, R28, 0x4, R15 ;  /* 0x000000041c1c7824 */ /* 0x000fe200078e020f */
[----:B------:R-:W-:Y:S01]  /*02a0*/  CS2R R14, SRZ ;  /* 0x00000000000e7805 */ /* 0x000fe2000001ff00 */
[----:B-1----:R-:W-:Y:S02]  /*02b0*/  VIADD R17, R27, 0xc000 ;  /* 0x0000c0001b117836 */ /* 0x002fe40000000000 */
[----:B------:R-:W-:Y:S01]  /*02c0*/  IMAD.WIDE R26, R29, 0x4, R22 ;  /* 0x000000041d1a7825 */ /* 0x000fe200078e0216 */
[----:B---3--:R-:W-:-:S03]  /*02d0*/  CS2R R18, SRZ ;  /* 0x0000000000127805 */ /* 0x008fc6000001ff00 */
[----:B------:R-:W-:Y:S01]  /*02e0*/  IMAD.WIDE R22, R17, 0x4, R22 ;  /* 0x0000000411167825 */ /* 0x000fe200078e0216 */
[----:B------:R-:W-:Y:S01]  /*02f0*/  CS2R R16, SRZ ;  /* 0x0000000000107805 */ /* 0x000fe2000001ff00 */
[----:B------:R1:W3:Y:S05]  /*0300*/  @!P0 LDG.E.EL.128 R12, desc[UR6][R26.64] ;  /* 0x000000061a0c8981 */ /* 0x0002ea000c2e1d00 */
[----:B------:R5:W3:Y:S01]  /*0310*/  @!P0 LDG.E.EL.128 R16, desc[UR6][R22.64] ;  /* 0x0000000616108981 */ /* 0x000ae2000c2e1d00 */
[----:B------:R-:W5:Y:S01]  /*0320*/  S2R R29, SR_TID.X ;  /* 0x00000000001d7919 */ /* 0x000f620000002100 */
[----:B------:R-:W-:Y:S01]  /*0330*/  SHF.R.U32.HI R20, RZ, 0x6, R20 ;  /* 0x00000006ff147819 */ /* 0x000fe20000011614 */
[----:B-1----:R-:W1:Y:S01]  /*0340*/  LDC.64 R26, c[0x0][0x220] ;  /* 0x00008800ff1a7b82 */ /* 0x002e620000000a00 */
[----:B0----5:R-:W-:-:S04]  /*0350*/  SHF.R.U32.HI R29, RZ, 0x2, R29 ;  /* 0x00000002ff1d7819 */ /* 0x021fc8000001161d */
[----:B------:R-:W-:-:S05]  /*0360*/  LOP3.LUT R22, R29, 0x30, RZ, 0xc0, !PT ;  /* 0x000000301d167812 */ /* 0x000fca00078ec0ff */
[----:B------:R-:W-:Y:S01]  /*0370*/  VIADD R23, R22, UR4 ;  /* 0x0000000416177c36 */ /* 0x000fe20008000000 */
[----:B--2---:R-:W-:Y:S04]  /*0380*/  STS [R21], R4 ;  /* 0x0000000415007388 */ /* 0x004fe80000000800 */
[----:B------:R0:W-:Y:S04]  /*0390*/  STS [R24+0x400], R5 ;  /* 0x0004000518007388 */ /* 0x0001e80000000800 */
[----:B------:R2:W-:Y:S04]  /*03a0*/  STS [R25+0x800], R6 ;  /* 0x0008000619007388 */ /* 0x0005e80000000800 */
[----:B------:R5:W-:Y:S01]  /*03b0*/  STS [R28+0xc00], R7 ;  /* 0x000c00071c007388 */ /* 0x000be20000000800 */
[----:B0-----:R-:W0:Y:S03]  /*03c0*/  LDC.64 R4, c[0x0][0x218] ;  /* 0x00008600ff047b82 */ /* 0x001e260000000a00 */
[----:B----4-:R-:W-:Y:S04]  /*03d0*/  STS [R21+0x100], R8 ;  /* 0x0001000815007388 */ /* 0x010fe80000000800 */
[----:B------:R4:W-:Y:S04]  /*03e0*/  STS [R24+0x500], R9 ;  /* 0x0005000918007388 */ /* 0x0009e80000000800 */
[----:B------:R-:W-:Y:S04]  /*03f0*/  STS [R25+0x900], R10 ;  /* 0x0009000a19007388 */ /* 0x000fe80000000800 */
[----:B------:R-:W-:Y:S04]  /*0400*/  STS [R28+0xd00], R11 ;  /* 0x000d000b1c007388 */ /* 0x000fe80000000800 */
[----:B---3--:R-:W-:Y:S04]  /*0410*/  STS [R21+0x200], R12 ;  /* 0x0002000c15007388 */ /* 0x008fe80000000800 */
[----:B------:R-:W-:Y:S04]  /*0420*/  STS [R24+0x600], R13 ;  /* 0x0006000d18007388 */ /* 0x000fe80000000800 */
[----:B------:R3:W-:Y:S04]  /*0430*/  STS [R25+0xa00], R14 ;  /* 0x000a000e19007388 */ /* 0x0007e80000000800 */
[----:B------:R-:W-:Y:S04]  /*0440*/  STS [R28+0xe00], R15 ;  /* 0x000e000f1c007388 */ /* 0x000fe80000000800 */
[----:B------:R-:W-:Y:S04]  /*0450*/  STS [R21+0x300], R16 ;  /* 0x0003001015007388 */ /* 0x000fe80000000800 */
[----:B------:R0:W-:Y:S04]  /*0460*/  STS [R24+0x700], R17 ;  /* 0x0007001118007388 */ /* 0x0001e80000000800 */
[----:B------:R-:W-:Y:S04]  /*0470*/  STS [R25+0xb00], R18 ;  /* 0x000b001219007388 */ /* 0x000fe80000000800 */
[----:B------:R0:W-:Y:S01]  /*0480*/  STS [R28+0xf00], R19 ;  /* 0x000f00131c007388 */ /* 0x0001e20000000800 */
[----:B--2---:R-:W-:-:S02]  /*0490*/  LOP3.LUT R6, R0, 0x3fc, RZ, 0xc0, !PT ;  /* 0x000003fc00067812 */ /* 0x004fc400078ec0ff */
[----:B-----5:R-:W-:Y:S02]  /*04a0*/  LOP3.LUT R7, R0, 0xfc, RZ, 0xc0, !PT ;  /* 0x000000fc00077812 */ /* 0x020fe400078ec0ff */
[C---:B----4-:R-:W-:Y:S02]  /*04b0*/  LOP3.LUT R9, R6.reuse, 0x400, RZ, 0xfc, !PT ;  /* 0x0000040006097812 */ /* 0x050fe400078efcff */
[--C-:B------:R-:W-:Y:S02]  /*04c0*/  PRMT R0, R7, 0x6540, R2.reuse ;  /* 0x0000654007007816 */ /* 0x100fe40000000002 */
[----:B------:R-:W-:Y:S02]  /*04d0*/  SHF.R.U32.HI R7, RZ, 0x4, R9 ;  /* 0x00000004ff077819 */ /* 0x000fe40000011609 */
[----:B---3--:R-:W-:Y:S02]  /*04e0*/  SHF.R.S32.HI R14, RZ, 0x17, R2 ;  /* 0x00000017ff0e7819 */ /* 0x008fe40000011402 */
[----:B------:R-:W-:-:S02]  /*04f0*/  LOP3.LUT R12, R6, 0x800, RZ, 0xfc, !PT ;  /* 0x00000800060c7812 */ /* 0x000fc400078efcff */
[C---:B------:R-:W-:Y:S02]  /*0500*/  LOP3.LUT R13, R6.reuse, 0xc00, RZ, 0xfc, !PT ;  /* 0x00000c00060d7812 */ /* 0x040fe400078efcff */
[----:B------:R-:W-:Y:S01]  /*0510*/  LOP3.LUT R2, R7, 0x70, RZ, 0xc0, !PT ;  /* 0x0000007007027812 */ /* 0x000fe200078ec0ff */
[----:B------:R-:W-:Y:S01]  /*0520*/  IMAD R8, R6, 0x4, R23 ;  /* 0x0000000406087824 */ /* 0x000fe200078e0217 */
[----:B------:R-:W-:Y:S01]  /*0530*/  BAR.SYNC.DEFER_BLOCKING 0x0 ;  /* 0x0000000000007b1d */ /* 0x000fe20000010000 */
[----:B------:R-:W-:Y:S02]  /*0540*/  SGXT R7, R14, 0x1 ;  /* 0x000000010e07781a */ /* 0x000fe40000000200 */
[----:B------:R-:W-:Y:S02]  /*0550*/  SHF.R.U32.HI R12, RZ, 0x4, R12 ;  /* 0x00000004ff0c7819 */ /* 0x000fe4000001160c */
[----:B------:R-:W-:Y:S01]  /*0560*/  SHF.R.U32.HI R14, RZ, 0x4, R13 ;  /* 0x00000004ff0e7819 */ /* 0x000fe2000001160d */
[----:B------:R-:W-:Y:S01]  /*0570*/  VIADD R13, R2, UR4 ;  /* 0x00000004020d7c36 */ /* 0x000fe20008000000 */
[----:B------:R-:W-:-:S02]  /*0580*/  LOP3.LUT R12, R12, 0xb0, RZ, 0xc0, !PT ;  /* 0x000000b00c0c7812 */ /* 0x000fc400078ec0ff */
[----:B------:R-:W-:Y:S01]  /*0590*/  LOP3.LUT R14, R14, 0xf0, RZ, 0xc0, !PT ;  /* 0x000000f00e0e7812 */ /* 0x000fe200078ec0ff */
[----:B------:R-:W-:Y:S01]  /*05a0*/  IMAD R13, R6, 0x4, R13 ;  /* 0x00000004060d7824 */ /* 0x000fe200078e020d */
[----:B------:R-:W-:Y:S01]  /*05b0*/  LEA.HI R7, R7, R0, RZ, 0x8 ;  /* 0x0000000007077211 */ /* 0x000fe200078f40ff */
[----:B0-----:R-:W-:Y:S02]  /*05c0*/  VIADD R17, R12, UR4 ;  /* 0x000000040c117c36 */ /* 0x001fe40008000000 */
[----:B------:R-:W-:Y:S01]  /*05d0*/  VIADD R19, R14, UR4 ;  /* 0x000000040e137c36 */ /* 0x000fe20008000000 */
[----:B------:R-:W-:Y:S01]  /*05e0*/  SGXT.U32 R2, R20, 0x2 ;  /* 0x000000021402781a */ /* 0x000fe20000000000 */
[C---:B------:R-:W-:Y:S01]  /*05f0*/  IMAD R20, R6.reuse, 0x4, R17 ;  /* 0x0000000406147824 */ /* 0x040fe200078e0211 */
[----:B------:R-:W0:Y:S01]  /*0600*/  LDS.128 R8, [R8] ;  /* 0x0000000008087984 */ /* 0x000e220000000c00 */
[----:B------:R-:W-:Y:S02]  /*0610*/  IMAD.SHL.U32 R16, R7, 0x100, RZ ;  /* 0x0000010007107824 */ /* 0x000fe400078e00ff */
[----:B------:R-:W-:Y:S01]  /*0620*/  IMAD R19, R6, 0x4, R19 ;  /* 0x0000000406137824 */ /* 0x000fe200078e0213 */
[----:B------:R-:W2:Y:S01]  /*0630*/  LDS.128 R12, [R13+0x1000] ;  /* 0x001000000d0c7984 */ /* 0x000ea20000000c00 */
[----:B------:R-:W-:-:S02]  /*0640*/  LOP3.LUT R2, R3, R2, RZ, 0xfc, !PT ;  /* 0x0000000203027212 */ /* 0x000fc400078efcff */
[----:B------:R-:W-:Y:S01]  /*0650*/  LOP3.LUT R3, R16, 0xffff0000, RZ, 0xc0, !PT ;  /* 0xffff000010037812 */ /* 0x000fe200078ec0ff */
[----:B------:R-:W3:Y:S04]  /*0660*/  LDS.128 R20, [R20+0x2000] ;  /* 0x0020000014147984 */ /* 0x000ee80000000c00 */
[----:B------:R-:W4:Y:S01]  /*0670*/  LDS.128 R16, [R19+0x3000] ;  /* 0x0030000013107984 */ /* 0x000f220000000c00 */
[----:B------:R-:W-:Y:S02]  /*0680*/  LOP3.LUT R25, R7, 0xffffff00, RZ, 0xc0, !PT ;  /* 0xffffff0007197812 */ /* 0x000fe400078ec0ff */
[----:B------:R-:W-:Y:S02]  /*0690*/  ISETP.GE.AND P0, PT, R2, 0x100, PT ;  /* 0x000001000200780c */ /* 0x000fe40003f06270 */
[----:B------:R-:W-:-:S02]  /*06a0*/  IADD3 R25, R3, R0, -R25 ;  /* 0x0000000003197210 */ /* 0x000fc40007ffe819 */
[----:B------:R-:W-:-:S03]  /*06b0*/  LOP3.LUT R24, R2, 0x4, RZ, 0xfc, !PT ;  /* 0x0000000402187812 */ /* 0x000fc600078efcff */
[----:B------:R-:W-:Y:S01]  /*06c0*/  IMAD R0, R2, 0x100, R25 ;  /* 0x0000010002007824 */ /* 0x000fe200078e0219 */
[----:B------:R-:W-:Y:S02]  /*06d0*/  ISETP.GE.AND P1, PT, R24, 0x100, PT ;  /* 0x000001001800780c */ /* 0x000fe40003f26270 */
[----:B------:R-:W-:Y:S01]  /*06e0*/  LOP3.LUT R28, R2, 0x8, RZ, 0xfc, !PT ;  /* 0x00000008021c7812 */ /* 0x000fe200078efcff */
[----:B------:R-:W-:Y:S01]  /*06f0*/  IMAD.WIDE R6, R0, 0x4, R4 ;  /* 0x0000000400067825 */ /* 0x000fe200078e0204 */
[----:B------:R-:W-:-:S03]  /*0700*/  LOP3.LUT R2, R2, 0xc, RZ, 0xfc, !PT ;  /* 0x0000000c02027812 */ /* 0x000fc600078efcff */
[--C-:B------:R-:W-:Y:S01]  /*0710*/  IMAD R3, R24, 0x100, R25.reuse ;  /* 0x0000010018037824 */ /* 0x100fe200078e0219 */
[----:B------:R-:W-:Y:S02]  /*0720*/  ISETP.GE.AND P2, PT, R28, 0x100, PT ;  /* 0x000001001c00780c */ /* 0x000fe40003f46270 */
[----:B------:R-:W-:Y:S01]  /*0730*/  ISETP.GE.AND P3, PT, R2, 0x100, PT ;  /* 0x000001000200780c */ /* 0x000fe20003f66270 */
[----:B0-----:R0:W-:Y:S02]  /*0740*/  @!P0 STG.E.128 desc[UR6][R6.64], R8 ;  /* 0x0000000806008986 */ /* 0x0011e4000c101d06 */
[----:B0-----:R-:W-:Y:S02]  /*0750*/  IMAD R7, R28, 0x100, R25 ;  /* 0x000001001c077824 */ /* 0x001fe400078e0219 */
[----:B------:R-:W-:-:S04]  /*0760*/  IMAD.WIDE R28, R3, 0x4, R4 ;  /* 0x00000004031c7825 */ /* 0x000fc800078e0204 */
[----:B------:R-:W-:Y:S01]  /*0770*/  IMAD R25, R2, 0x100, R25 ;  /* 0x0000010002197824 */ /* 0x000fe200078e0219 */
[----:B--2---:R0:W-:Y:S01]  /*0780*/  @!P1 STG.E.128 desc[UR6][R28.64], R12 ;  /* 0x0000000c1c009986 */ /* 0x0041e2000c101d06 */
[----:B-1----:R-:W-:-:S04]  /*0790*/  IMAD.WIDE R2, R3, 0x4, R26 ;  /* 0x0000000403027825 */ /* 0x002fc800078e021a */
[----:B0-----:R-:W-:-:S04]  /*07a0*/  IMAD.WIDE R28, R7, 0x4, R4 ;  /* 0x00000004071c7825 */ /* 0x001fc800078e0204 */
[----:B------:R-:W-:Y:S01]  /*07b0*/  IMAD.WIDE R4, R25, 0x4, R4 ;  /* 0x0000000419047825 */ /* 0x000fe200078e0204 */
[----:B---3--:R-:W-:Y:S04]  /*07c0*/  @!P2 STG.E.128 desc[UR6][R28.64], R20 ;  /* 0x000000141c00a986 */ /* 0x008fe8000c101d06 */
[----:B----4-:R0:W-:Y:S01]  /*07d0*/  @!P3 STG.E.128 desc[UR6][R4.64], R16 ;  /* 0x000000100400b986 */ /* 0x0101e2000c101d06 */
[----:B------:R-:W-:-:S04]  /*07e0*/  IMAD.WIDE R6, R7, 0x4, R26 ;  /* 0x0000000407067825 */ /* 0x000fc800078e021a */
[----:B0-----:R-:W-:-:S05]  /*07f0*/  IMAD.WIDE R4, R0, 0x4, R26 ;  /* 0x0000000400047825 */ /* 0x001fca00078e021a */
[----:B------:R0:W-:Y:S04]  /*0800*/  @!P0 STG.E.128 desc[UR6][R4.64], R8 ;  /* 0x0000000804008986 */ /* 0x0001e8000c101d06 */
[----:B------:R0:W-:Y:S01]  /*0810*/  @!P1 STG.E.128 desc[UR6][R2.64], R12 ;  /* 0x0000000c02009986 */ /* 0x0001e2000c101d06 */
[----:B------:R-:W-:-:S03]  /*0820*/  IMAD.WIDE R26, R25, 0x4, R26 ;  /* 0x00000004191a7825 */ /* 0x000fc600078e021a */
[----:B------:R0:W-:Y:S02]  /*0830*/  @!P2 STG.E.128 desc[UR6][R6.64], R20 ;  /* 0x000000140600a986 */ /* 0x0001e4000c101d06 */
[----:B0-----:R-:W-:Y:S05]  /*0840*/  @P3 EXIT ;  /* 0x000000000000394d */ /* 0x001fea0003800000 */
[----:B------:R-:W-:Y:S01]  /*0850*/  STG.E.128 desc[UR6][R26.64], R16 ;  /* 0x000000101a007986 */ /* 0x000fe2000c101d06 */
[----:B------:R-:W-:Y:S05]  /*0860*/  EXIT ;  /* 0x000000000000794d */ /* 0x000fea0003800000 */
.L_x_0:
[----:B------:R-:W-:-:S00]  /*0870*/  BRA `(.L_x_0) ;  /* 0xfffffffc00fc7947 */ /* 0x000fc0000383ffff */
[----:B------:R-:W-:-:S00]  /*0880*/  NOP ;  /* 0x0000000000007918 */ /* 0x000fc00000000000 */
[----:B------:R-:W-:-:S00]  /*0890*/  NOP ;  /* 0x0000000000007918 */ /* 0x000fc00000000000 */
[----:B------:R-:W-:-:S00]  /*08a0*/  NOP ;  /* 0x0000000000007918 */ /* 0x000fc00000000000 */
[----:B------:R-:W-:-:S00]  /*08b0*/  NOP ;  /* 0x0000000000007918 */ /* 0x000fc00000000000 */
[----:B------:R-:W-:-:S00]  /*08c0*/  NOP ;  /* 0x0000000000007918 */ /* 0x000fc00000000000 */
[----:B------:R-:W-:-:S00]  /*08d0*/  NOP ;  /* 0x0000000000007918 */ /* 0x000fc00000000000 */
[----:B------:R-:W-:-:S00]  /*08e0*/  NOP ;  /* 0x0000000000007918 */ /* 0x000fc00000000000 */
[----:B------:R-:W-:-:S00]  /*08f0*/  NOP ;  /* 0x0000000000007918 */ /* 0x000fc00000000000 */
.L_x_1:


//--------------------- .nv.shared.triton_poi_fused_convolution_14 --------------------------
	.section	.nv.shared.triton_poi_fused_convolution_14,"aw",@nobits
	.sectionflags	@""
	.align	16
	.zero		1024


//--------------------- .nv.constant0.triton_poi_fused_convolution_14 --------------------------
	.section	.nv.constant0.triton_poi_fused_convolution_14,"a",@progbits
	.sectionflags	@""
	.align	4
.nv.constant0.triton_poi_fused_convolution_14:
	.zero		560
